	.headerflags	@"EF_CUDA_TEXMODE_UNIFIED EF_CUDA_64BIT_ADDRESS EF_CUDA_ACCELERATORS EF_CUDA_SM90 EF_CUDA_VIRTUAL_SM(EF_CUDA_SM90)"
	.elftype	@"ET_EXEC"


//--------------------- .nv.info                  --------------------------
	.section	.nv.info,"",@"SHT_CUDA_INFO"
	.align	4


	//----- nvinfo : EIATTR_REGCOUNT
	.align		4
        /*0000*/ 	.byte	0x04, 0x2f
        /*0002*/ 	.short	(.L_1 - .L_0)
	.align		4
.L_0:
        /*0004*/ 	.word	index@(triton_poi_fused_mul_sigmoid_1)
        /*0008*/ 	.word	0x0000000c


	//----- nvinfo : EIATTR_MIN_STACK_SIZE
	.align		4
.L_1:
        /*000c*/ 	.byte	0x04, 0x12
        /*000e*/ 	.short	(.L_3 - .L_2)
	.align		4
.L_2:
        /*0010*/ 	.word	index@(triton_poi_fused_mul_sigmoid_1)
        /*0014*/ 	.word	0x00000000


	//----- nvinfo : EIATTR_FRAME_SIZE
	.align		4
.L_3:
        /*0018*/ 	.byte	0x04, 0x11
        /*001a*/ 	.short	(.L_5 - .L_4)
	.align		4
.L_4:
        /*001c*/ 	.word	index@(triton_poi_fused_mul_sigmoid_1)
        /*0020*/ 	.word	0x00000000


	//----- nvinfo : EIATTR_MIN_STACK_SIZE
	.align		4
.L_5:
        /*0024*/ 	.byte	0x04, 0x12
        /*0026*/ 	.short	(.L_7 - .L_6)
	.align		4
.L_6:
        /*0028*/ 	.word	index@(triton_poi_fused_mul_sigmoid_1)
        /*002c*/ 	.word	0x00000000
.L_7:


//--------------------- .nv.info.triton_poi_fused_mul_sigmoid_1 --------------------------
	.section	.nv.info.triton_poi_fused_mul_sigmoid_1,"",@"SHT_CUDA_INFO"
	.sectionflags	@""
	.align	4


	//----- nvinfo : EIATTR_CUDA_API_VERSION
	.align		4
        /*0000*/ 	.byte	0x04, 0x37
        /*0002*/ 	.short	(.L_9 - .L_8)
.L_8:
        /*0004*/ 	.word	0x0000007c


	//----- nvinfo : EIATTR_KPARAM_INFO
	.align		4
.L_9:
        /*0008*/ 	.byte	0x04, 0x17
        /*000a*/ 	.short	(.L_11 - .L_10)
.L_10:
        /*000c*/ 	.word	0x00000000
        /*0010*/ 	.short	0x0003
        /*0012*/ 	.short	0x0018
        /*0014*/ 	.byte	0x00, 0xf0, 0x11, 0x00


	//----- nvinfo : EIATTR_KPARAM_INFO
	.align		4
.L_11:
        /*0018*/ 	.byte	0x04, 0x17
        /*001a*/ 	.short	(.L_13 - .L_12)
.L_12:
        /*001c*/ 	.word	0x00000000
        /*0020*/ 	.short	0x0002
        /*0022*/ 	.short	0x0010
        /*0024*/ 	.byte	0x00, 0xf4, 0x21, 0x00


	//----- nvinfo : EIATTR_KPARAM_INFO
	.align		4
.L_13:
        /*0028*/ 	.byte	0x04, 0x17
        /*002a*/ 	.short	(.L_15 - .L_14)
.L_14:
        /*002c*/ 	.word	0x00000000
        /*0030*/ 	.short	0x0001
        /*0032*/ 	.short	0x0008
        /*0034*/ 	.byte	0x00, 0xf4, 0x21, 0x00


	//----- nvinfo : EIATTR_KPARAM_INFO
	.align		4
.L_15:
        /*0038*/ 	.byte	0x04, 0x17
        /*003a*/ 	.short	(.L_17 - .L_16)
.L_16:
        /*003c*/ 	.word	0x00000000
        /*0040*/ 	.short	0x0000
        /*0042*/ 	.short	0x0000
        /*0044*/ 	.byte	0x00, 0xf4, 0x21, 0x00


	//----- nvinfo : EIATTR_SPARSE_MMA_MASK
	.align		4
.L_17:
        /*0048*/ 	.byte	0x03, 0x50
        /*004a*/ 	.short	0x0000


	//----- nvinfo : EIATTR_MAXREG_COUNT
	.align		4
        /*004c*/ 	.byte	0x03, 0x1b
        /*004e*/ 	.short	0x00ff


	//----- nvinfo : EIATTR_EXIT_INSTR_OFFSETS
	.align		4
        /*0050*/ 	.byte	0x04, 0x1c
        /*0052*/ 	.short	(.L_19 - .L_18)


	//   ....[0]....
.L_18:
        /*0054*/ 	.word	0x00000350


	//   ....[1]....
        /*0058*/ 	.word	0x00000370


	//----- nvinfo : EIATTR_REQNTID
	.align		4
.L_19:
        /*005c*/ 	.byte	0x04, 0x10
        /*005e*/ 	.short	(.L_21 - .L_20)
.L_20:
        /*0060*/ 	.word	0x00000080
        /*0064*/ 	.word	0x00000001
        /*0068*/ 	.word	0x00000001


	//----- nvinfo : EIATTR_CBANK_PARAM_SIZE
	.align		4
.L_21:
        /*006c*/ 	.byte	0x03, 0x19
        /*006e*/ 	.short	0x001c


	//----- nvinfo : EIATTR_PARAM_CBANK
	.align		4
        /*0070*/ 	.byte	0x04, 0x0a
        /*0072*/ 	.short	(.L_23 - .L_22)
	.align		4
.L_22:
        /*0074*/ 	.word	index@(.nv.constant0.triton_poi_fused_mul_sigmoid_1)
        /*0078*/ 	.short	0x0210
        /*007a*/ 	.short	0x001c


	//----- nvinfo : EIATTR_SW_WAR
	.align		4
.L_23:
        /*007c*/ 	.byte	0x04, 0x36
        /*007e*/ 	.short	(.L_25 - .L_24)
.L_24:
        /*0080*/ 	.word	0x00000008
.L_25:


//--------------------- .nv.callgraph             --------------------------
	.section	.nv.callgraph,"",@"SHT_CUDA_CALLGRAPH"
	.align	4
	.sectionentsize	8
	.align		4
        /*0000*/ 	.word	0x00000000
	.align		4
        /*0004*/ 	.word	0xffffffff
	.align		4
        /*0008*/ 	.word	0x00000000
	.align		4
        /*000c*/ 	.word	0xfffffffe
	.align		4
        /*0010*/ 	.word	0x00000000
	.align		4
        /*0014*/ 	.word	0xfffffffd
	.align		4
        /*0018*/ 	.word	0x00000000
	.align		4
        /*001c*/ 	.word	0xfffffffc


//--------------------- .text.triton_poi_fused_mul_sigmoid_1 --------------------------
	.section	.text.triton_poi_fused_mul_sigmoid_1,"ax",@progbits
	.align	128
        .global         triton_poi_fused_mul_sigmoid_1
        .type           triton_poi_fused_mul_sigmoid_1,@function
        .size           triton_poi_fused_mul_sigmoid_1,(.L_x_1 - triton_poi_fused_mul_sigmoid_1)
        .other          triton_poi_fused_mul_sigmoid_1,@"STO_CUDA_ENTRY STV_DEFAULT"
triton_poi_fused_mul_sigmoid_1:
.text.triton_poi_fused_mul_sigmoid_1:
[----:B------:R-:W0:Y:S02]  /*0000*/  LDC R1, c[0x0][0x28] ;  /* 0x00000a00ff017b82 */ /* 0x000e240000000800 */
[----:B------:R-:W1:Y:S01]  /*0010*/  S2R R0, SR_TID.X ;  /* 0x0000000000007919 */ /* 0x000e620000002100 */
[----:B------:R-:W2:Y:S01]  /*0020*/  LDC.64 R6, c[0x0][0x218] ;  /* 0x00008600ff067b82 */ /* 0x000ea20000000a00 */
[----:B------:R-:W-:Y:S01]  /*0030*/  CS2R R8, SRZ ;  /* 0x0000000000087805 */ /* 0x000fe2000001ff00 */
[----:B------:R-:W-:Y:S01]  /*0040*/  ULDC.64 UR4, c[0x0][0x208] ;  /* 0x0000820000047ab9 */ /* 0x000fe20000000a00 */
[----:B------:R-:W3:Y:S01]  /*0050*/  S2R R5, SR_CTAID.X ;  /* 0x0000000000057919 */ /* 0x000ee20000002500 */
[----:B-1----:R-:W-:Y:S02]  /*0060*/  SHF.L.U32 R0, R0, 0x1, RZ ;  /* 0x0000000100007819 */ /* 0x002fe400000006ff */
[----:B---3--:R-:W-:Y:S02]  /*0070*/  SHF.R.S32.HI R3, RZ, 0x17, R5 ;  /* 0x00000017ff037819 */ /* 0x008fe40000011405 */
[----:B------:R-:W-:Y:S02]  /*0080*/  LOP3.LUT R0, R0, 0xfe, RZ, 0xc0, !PT ;  /* 0x000000fe00007812 */ /* 0x000fe400078ec0ff */
[----:B------:R-:W-:-:S02]  /*0090*/  SGXT R3, R3, 0x1 ;  /* 0x000000010303781a */ /* 0x000fc40000000200 */
[----:B------:R-:W-:-:S04]  /*00a0*/  LEA R0, R5, R0, 0x8 ;  /* 0x0000000005007211 */ /* 0x000fc800078e40ff */
[CC--:B------:R-:W-:Y:S02]  /*00b0*/  LEA.HI R2, R3.reuse, R0.reuse, RZ, 0x4 ;  /* 0x0000000003027211 */ /* 0x0c0fe400078f20ff */
[----:B------:R-:W-:Y:S02]  /*00c0*/  LEA.HI R4, R3, R0, RZ, 0x6 ;  /* 0x0000000003047211 */ /* 0x000fe400078f30ff */
[----:B------:R-:W-:Y:S02]  /*00d0*/  LOP3.LUT R3, R2, 0xfffffff0, RZ, 0xc0, !PT ;  /* 0xfffffff002037812 */ /* 0x000fe400078ec0ff */
[----:B------:R-:W-:Y:S02]  /*00e0*/  SHF.R.S32.HI R4, RZ, 0x6, R4 ;  /* 0x00000006ff047819 */ /* 0x000fe40000011404 */
[----:B------:R-:W-:Y:S02]  /*00f0*/  IADD3 R3, R0, -R3, RZ ;  /* 0x8000000300037210 */ /* 0x000fe40007ffe0ff */
[----:B------:R-:W-:-:S02]  /*0100*/  ISETP.GE.AND P0, PT, R0, 0x100, PT ;  /* 0x000001000000780c */ /* 0x000fc40003f06270 */
[----:B------:R-:W-:Y:S02]  /*0110*/  LEA R3, R4, R3, 0x4 ;  /* 0x0000000304037211 */ /* 0x000fe400078e20ff */
[----:B------:R-:W1:Y:S03]  /*0120*/  LDC.64 R4, c[0x0][0x210] ;  /* 0x00008400ff047b82 */ /* 0x000e660000000a00 */
[----:B--2---:R-:W-:-:S06]  /*0130*/  IMAD.WIDE R6, R3, 0x4, R6 ;  /* 0x0000000403067825 */ /* 0x004fcc00078e0206 */
[----:B------:R-:W2:Y:S01]  /*0140*/  @!P0 LDG.E.EL.64 R8, desc[UR4][R6.64] ;  /* 0x0000000406088981 */ /* 0x000ea2000c2e1b00 */
[----:B------:R-:W-:Y:S01]  /*0150*/  CS2R R2, SRZ ;  /* 0x0000000000027805 */ /* 0x000fe2000001ff00 */
[----:B-1----:R-:W-:-:S05]  /*0160*/  IMAD.WIDE R4, R0, 0x4, R4 ;  /* 0x0000000400047825 */ /* 0x002fca00078e0204 */
[----:B------:R1:W3:Y:S02]  /*0170*/  @!P0 LDG.E.64 R2, desc[UR4][R4.64] ;  /* 0x0000000404028981 */ /* 0x0002e4000c1e1b00 */
[----:B-1----:R-:W1:Y:S02]  /*0180*/  LDC.64 R4, c[0x0][0x220] ;  /* 0x00008800ff047b82 */ /* 0x002e640000000a00 */
[----:B-1----:R-:W-:-:S04]  /*0190*/  IMAD.WIDE R4, R0, 0x4, R4 ;  /* 0x0000000400047825 */ /* 0x002fc800078e0204 */
[----:B--2---:R-:W-:Y:S01]  /*01a0*/  FADD R8, RZ, -R8 ;  /* 0x80000008ff087221 */ /* 0x004fe20000000000 */
[----:B------:R-:W-:-:S03]  /*01b0*/  FADD R9, RZ, -R9 ;  /* 0x80000009ff097221 */ /* 0x000fc60000000000 */
[----:B------:R-:W-:Y:S01]  /*01c0*/  FMUL R8, R8, 1.4426950216293334961 ;  /* 0x3fb8aa3b08087820 */ /* 0x000fe20000400000 */
[----:B------:R-:W-:-:S04]  /*01d0*/  FMUL R9, R9, 1.4426950216293334961 ;  /* 0x3fb8aa3b09097820 */ /* 0x000fc80000400000 */
[----:B------:R-:W-:Y:S02]  /*01e0*/  FSETP.GEU.AND P1, PT, R8, -126, PT ;  /* 0xc2fc00000800780b */ /* 0x000fe40003f2e000 */
[----:B------:R-:W-:-:S11]  /*01f0*/  FSETP.GEU.AND P2, PT, R9, -126, PT ;  /* 0xc2fc00000900780b */ /* 0x000fd60003f4e000 */
[----:B------:R-:W-:Y:S02]  /*0200*/  @!P1 FMUL R8, R8, 0.5 ;  /* 0x3f00000008089820 */ /* 0x000fe40000400000 */
[----:B------:R-:W-:Y:S02]  /*0210*/  @!P2 FMUL R9, R9, 0.5 ;  /* 0x3f0000000909a820 */ /* 0x000fe40000400000 */
[----:B------:R1:W2:Y:S08]  /*0220*/  MUFU.EX2 R6, R8 ;  /* 0x0000000800067308 */ /* 0x0002b00000000800 */
[----:B------:R-:W4:Y:S01]  /*0230*/  MUFU.EX2 R7, R9 ;  /* 0x0000000900077308 */ /* 0x000f220000000800 */
[----:B-1----:R-:W-:Y:S01]  /*0240*/  HFMA2.MMA R8, -RZ, RZ, 1.625, 0 ;  /* 0x3e800000ff087435 */ /* 0x002fe200000001ff */
[----:B--2---:R-:W-:-:S04]  /*0250*/  @!P1 FMUL R6, R6, R6 ;  /* 0x0000000606069220 */ /* 0x004fc80000400000 */
[----:B------:R-:W-:Y:S01]  /*0260*/  FADD R6, R6, 1 ;  /* 0x3f80000006067421 */ /* 0x000fe20000000000 */
[----:B----4-:R-:W-:-:S04]  /*0270*/  @!P2 FMUL R7, R7, R7 ;  /* 0x000000070707a220 */ /* 0x010fc80000400000 */
[----:B------:R-:W-:Y:S01]  /*0280*/  FSETP.GT.AND P1, PT, R6, 8.50705917302346158658e+37, PT ;  /* 0x7e8000000600780b */ /* 0x000fe20003f24000 */
[----:B------:R-:W-:-:S03]  /*0290*/  FADD R7, R7, 1 ;  /* 0x3f80000007077421 */ /* 0x000fc60000000000 */
[----:B------:R-:W-:Y:S02]  /*02a0*/  FSEL R9, R8, 1, P1 ;  /* 0x3f80000008097808 */ /* 0x000fe40000800000 */
[----:B------:R-:W-:-:S04]  /*02b0*/  FSETP.GT.AND P2, PT, R7, 8.50705917302346158658e+37, PT ;  /* 0x7e8000000700780b */ /* 0x000fc80003f44000 */
[----:B------:R-:W-:-:S03]  /*02c0*/  FSEL R8, R8, 1, P2 ;  /* 0x3f80000008087808 */ /* 0x000fc60001000000 */
[----:B------:R-:W-:-:S06]  /*02d0*/  @P1 FMUL R6, R6, 0.25 ;  /* 0x3e80000006061820 */ /* 0x000fcc0000400000 */
[----:B------:R-:W1:Y:S01]  /*02e0*/  MUFU.RCP R6, R6 ;  /* 0x0000000600067308 */ /* 0x000e620000001000 */
[----:B------:R-:W-:-:S07]  /*02f0*/  @P2 FMUL R7, R7, 0.25 ;  /* 0x3e80000007072820 */ /* 0x000fce0000400000 */
[----:B------:R-:W2:Y:S01]  /*0300*/  MUFU.RCP R7, R7 ;  /* 0x0000000700077308 */ /* 0x000ea20000001000 */
[----:B-1----:R-:W-:-:S04]  /*0310*/  FMUL R9, R6, R9 ;  /* 0x0000000906097220 */ /* 0x002fc80000400000 */
[----:B---3--:R-:W-:Y:S01]  /*0320*/  FMUL R2, R9, R2 ;  /* 0x0000000209027220 */ /* 0x008fe20000400000 */
[----:B--2---:R-:W-:-:S04]  /*0330*/  FMUL R8, R7, R8 ;  /* 0x0000000807087220 */ /* 0x004fc80000400000 */
[----:B------:R-:W-:Y:S01]  /*0340*/  FMUL R3, R8, R3 ;  /* 0x0000000308037220 */ /* 0x000fe20000400000 */
[----:B------:R-:W-:Y:S06]  /*0350*/  @P0 EXIT ;  /* 0x000000000000094d */ /* 0x000fec0003800000 */
[----:B------:R-:W-:Y:S01]  /*0360*/  STG.E.64 desc[UR4][R4.64], R2 ;  /* 0x0000000204007986 */ /* 0x000fe2000c101b04 */
[----:B------:R-:W-:Y:S05]  /*0370*/  EXIT ;  /* 0x000000000000794d */ /* 0x000fea0003800000 */
.L_x_0:
[----:B------:R-:W-:-:S00]  /*0380*/  BRA `(.L_x_0) ;  /* 0xfffffffc00fc7947 */ /* 0x000fc0000383ffff */
[----:B------:R-:W-:-:S00]  /*0390*/  NOP ;  /* 0x0000000000007918 */ /* 0x000fc00000000000 */
        /* <DEDUP_REMOVED lines=14> */
.L_x_1:


//--------------------- .nv.constant0.triton_poi_fused_mul_sigmoid_1 --------------------------
	.section	.nv.constant0.triton_poi_fused_mul_sigmoid_1,"a",@progbits
	.sectionflags	@""
	.align	4
.nv.constant0.triton_poi_fused_mul_sigmoid_1:
	.zero		556
